//
// Generated by NVIDIA NVVM Compiler
//
// Compiler Build ID: CL-36424714
// Cuda compilation tools, release 13.0, V13.0.88
// Based on NVVM 20.0.0
//

.version 9.0
.target sm_100
.address_size 64

	// .globl	_Z13update_matrixPiS_ii

.visible .entry _Z13update_matrixPiS_ii(
	.param .u64 .ptr .align 1 _Z13update_matrixPiS_ii_param_0,
	.param .u64 .ptr .align 1 _Z13update_matrixPiS_ii_param_1,
	.param .u32 _Z13update_matrixPiS_ii_param_2,
	.param .u32 _Z13update_matrixPiS_ii_param_3
)
{
	.reg .pred 	%p<28>;
	.reg .b32 	%r<89>;
	.reg .b64 	%rd<14>;

	ld.param.u64 	%rd6, [_Z13update_matrixPiS_ii_param_0];
	ld.param.u64 	%rd7, [_Z13update_matrixPiS_ii_param_1];
	ld.param.u32 	%r16, [_Z13update_matrixPiS_ii_param_2];
	ld.param.u32 	%r17, [_Z13update_matrixPiS_ii_param_3];
	mov.u32 	%r18, %ctaid.x;
	mov.u32 	%r19, %ntid.x;
	mov.u32 	%r20, %tid.x;
	mad.lo.s32 	%r1, %r18, %r19, %r20;
	setp.lt.s32 	%p1, %r16, 3;
	@%p1 bra 	$L__BB0_35;
	cvta.to.global.u64 	%rd8, %rd7;
	setp.lt.s32 	%p2, %r17, 3;
	mov.u32 	%r21, %tid.y;
	mov.u32 	%r22, %ntid.y;
	mov.u32 	%r23, %ctaid.y;
	mad.lo.s32 	%r24, %r23, %r22, %r21;
	mul.lo.s32 	%r2, %r16, %r24;
	add.s32 	%r25, %r2, %r1;
	cvt.s64.s32 	%rd1, %r25;
	mul.wide.s32 	%rd9, %r25, 4;
	add.s64 	%rd2, %rd8, %rd9;
	@%p2 bra 	$L__BB0_35;
	cvta.to.global.u64 	%rd10, %rd6;
	shl.b64 	%rd11, %rd1, 2;
	add.s64 	%rd3, %rd10, %rd11;
	and.b32  	%r3, %r17, 1;
	sub.s32 	%r27, %r2, %r16;
	add.s32 	%r28, %r27, %r1;
	mul.wide.s32 	%rd12, %r28, 4;
	add.s64 	%rd4, %rd10, %rd12;
	mul.wide.u32 	%rd13, %r16, 4;
	add.s64 	%rd5, %rd3, %rd13;
	add.s32 	%r4, %r16, -2;
	and.b32  	%r29, %r17, 2147483646;
	neg.s32 	%r5, %r29;
	mov.b32 	%r87, 1;
$L__BB0_3:
	mov.u32 	%r6, %r87;
	setp.eq.s32 	%p3, %r17, 3;
	@%p3 bra 	$L__BB0_24;
	mov.u32 	%r88, %r5;
$L__BB0_5:
	ld.global.u32 	%r30, [%rd4+-4];
	ld.global.u32 	%r31, [%rd4];
	add.s32 	%r32, %r31, %r30;
	ld.global.u32 	%r33, [%rd4+4];
	add.s32 	%r34, %r33, %r32;
	ld.global.u32 	%r35, [%rd3+-4];
	add.s32 	%r36, %r35, %r34;
	ld.global.u32 	%r8, [%rd3];
	add.s32 	%r37, %r8, %r36;
	ld.global.u32 	%r38, [%rd3+4];
	add.s32 	%r39, %r38, %r37;
	ld.global.u32 	%r40, [%rd5+-4];
	add.s32 	%r41, %r40, %r39;
	ld.global.u32 	%r42, [%rd5];
	add.s32 	%r43, %r42, %r41;
	ld.global.u32 	%r44, [%rd5+4];
	add.s32 	%r45, %r44, %r43;
	sub.s32 	%r9, %r45, %r8;
	setp.lt.s32 	%p4, %r9, 2;
	@%p4 bra 	$L__BB0_11;
	setp.gt.u32 	%p5, %r9, 3;
	@%p5 bra 	$L__BB0_9;
	setp.ne.s32 	%p6, %r9, 3;
	setp.ne.s32 	%p7, %r8, 0;
	or.pred  	%p8, %p6, %p7;
	@%p8 bra 	$L__BB0_12;
	mov.b32 	%r46, 1;
	st.global.u32 	[%rd2], %r46;
	bra.uni 	$L__BB0_14;
$L__BB0_9:
	setp.ne.s32 	%p9, %r8, 1;
	@%p9 bra 	$L__BB0_12;
	mov.b32 	%r47, 0;
	st.global.u32 	[%rd2], %r47;
	bra.uni 	$L__BB0_14;
$L__BB0_11:
	setp.eq.s32 	%p10, %r8, 1;
	@%p10 bra 	$L__BB0_13;
$L__BB0_12:
	st.global.u32 	[%rd2], %r8;
	bra.uni 	$L__BB0_14;
$L__BB0_13:
	mov.b32 	%r48, 0;
	st.global.u32 	[%rd2], %r48;
$L__BB0_14:
	ld.global.u32 	%r49, [%rd4+-4];
	ld.global.u32 	%r50, [%rd4];
	add.s32 	%r51, %r50, %r49;
	ld.global.u32 	%r52, [%rd4+4];
	add.s32 	%r53, %r52, %r51;
	ld.global.u32 	%r54, [%rd3+-4];
	add.s32 	%r55, %r54, %r53;
	ld.global.u32 	%r10, [%rd3];
	add.s32 	%r56, %r10, %r55;
	ld.global.u32 	%r57, [%rd3+4];
	add.s32 	%r58, %r57, %r56;
	ld.global.u32 	%r59, [%rd5+-4];
	add.s32 	%r60, %r59, %r58;
	ld.global.u32 	%r61, [%rd5];
	add.s32 	%r62, %r61, %r60;
	ld.global.u32 	%r63, [%rd5+4];
	add.s32 	%r64, %r63, %r62;
	sub.s32 	%r11, %r64, %r10;
	setp.lt.s32 	%p11, %r11, 2;
	@%p11 bra 	$L__BB0_20;
	setp.gt.u32 	%p12, %r11, 3;
	@%p12 bra 	$L__BB0_18;
	setp.ne.s32 	%p13, %r11, 3;
	setp.ne.s32 	%p14, %r10, 0;
	or.pred  	%p15, %p13, %p14;
	@%p15 bra 	$L__BB0_21;
	mov.b32 	%r65, 1;
	st.global.u32 	[%rd2], %r65;
	bra.uni 	$L__BB0_23;
$L__BB0_18:
	setp.ne.s32 	%p16, %r10, 1;
	@%p16 bra 	$L__BB0_21;
	mov.b32 	%r66, 0;
	st.global.u32 	[%rd2], %r66;
	bra.uni 	$L__BB0_23;
$L__BB0_20:
	setp.eq.s32 	%p17, %r10, 1;
	@%p17 bra 	$L__BB0_22;
$L__BB0_21:
	st.global.u32 	[%rd2], %r10;
	bra.uni 	$L__BB0_23;
$L__BB0_22:
	mov.b32 	%r67, 0;
	st.global.u32 	[%rd2], %r67;
$L__BB0_23:
	add.s32 	%r88, %r88, 2;
	setp.ne.s32 	%p18, %r88, -2;
	@%p18 bra 	$L__BB0_5;
$L__BB0_24:
	setp.eq.s32 	%p19, %r3, 0;
	@%p19 bra 	$L__BB0_34;
	ld.global.u32 	%r68, [%rd4+-4];
	ld.global.u32 	%r69, [%rd4];
	add.s32 	%r70, %r69, %r68;
	ld.global.u32 	%r71, [%rd4+4];
	add.s32 	%r72, %r71, %r70;
	ld.global.u32 	%r73, [%rd3+-4];
	add.s32 	%r74, %r73, %r72;
	ld.global.u32 	%r13, [%rd3];
	add.s32 	%r75, %r13, %r74;
	ld.global.u32 	%r76, [%rd3+4];
	add.s32 	%r77, %r76, %r75;
	ld.global.u32 	%r78, [%rd5+-4];
	add.s32 	%r79, %r78, %r77;
	ld.global.u32 	%r80, [%rd5];
	add.s32 	%r81, %r80, %r79;
	ld.global.u32 	%r82, [%rd5+4];
	add.s32 	%r83, %r82, %r81;
	sub.s32 	%r14, %r83, %r13;
	setp.lt.s32 	%p20, %r14, 2;
	@%p20 bra 	$L__BB0_31;
	setp.gt.u32 	%p21, %r14, 3;
	@%p21 bra 	$L__BB0_29;
	setp.ne.s32 	%p22, %r14, 3;
	setp.ne.s32 	%p23, %r13, 0;
	or.pred  	%p24, %p22, %p23;
	@%p24 bra 	$L__BB0_32;
	mov.b32 	%r84, 1;
	st.global.u32 	[%rd2], %r84;
	bra.uni 	$L__BB0_34;
$L__BB0_29:
	setp.ne.s32 	%p25, %r13, 1;
	@%p25 bra 	$L__BB0_32;
	mov.b32 	%r85, 0;
	st.global.u32 	[%rd2], %r85;
	bra.uni 	$L__BB0_34;
$L__BB0_31:
	setp.eq.s32 	%p26, %r13, 1;
	@%p26 bra 	$L__BB0_33;
$L__BB0_32:
	st.global.u32 	[%rd2], %r13;
	bra.uni 	$L__BB0_34;
$L__BB0_33:
	mov.b32 	%r86, 0;
	st.global.u32 	[%rd2], %r86;
$L__BB0_34:
	add.s32 	%r87, %r6, 1;
	setp.ne.s32 	%p27, %r6, %r4;
	@%p27 bra 	$L__BB0_3;
$L__BB0_35:
	ret;

}


// ===== COMPILED SASS (sm_100) =====

	.target	sm_100

	.elftype	@"ET_EXEC"


//--------------------- .note.nv.tkinfo           --------------------------
	.section	.note.nv.tkinfo,"",@"SHT_NOTE"
	.sectionflags	@"SHF_NOTE_NV_TKINFO"
	.tkinfo
        /*0018*/ 	.word	0x00000002
        /*0030*/ 	.string	""
        /*0030*/ 	.string	"ptxas"
        /*0030*/ 	.string	"Cuda compilation tools, release 13.0, V13.0.88"
        /*0030*/ 	.string	"Build cuda_13.0.r13.0/compiler.36424714_0"
        /*0030*/ 	.string	"-arch sm_100 -m 64 "



//--------------------- .note.nv.cuinfo           --------------------------
	.section	.note.nv.cuinfo,"",@"SHT_NOTE"
	.sectionflags	@"SHF_NOTE_NV_CUINFO"
        /*0018*/ 	.short	0x0002
        /*001a*/ 	.short	0x0064
        /*001c*/ 	.short	0x0082
	.zero		2


//--------------------- .nv.info                  --------------------------
	.section	.nv.info,"",@"SHT_CUDA_INFO"
	.align	4


	//----- nvinfo : EIATTR_REGCOUNT
	.align		4
        /*0000*/ 	.byte	0x04, 0x2f
        /*0002*/ 	.short	(.L_1 - .L_0)
	.align		4
.L_0:
        /*0004*/ 	.word	index@(_Z13update_matrixPiS_ii)
        /*0008*/ 	.word	0x00000017


	//----- nvinfo : EIATTR_FRAME_SIZE
	.align		4
.L_1:
        /*000c*/ 	.byte	0x04, 0x11
        /*000e*/ 	.short	(.L_3 - .L_2)
	.align		4
.L_2:
        /*0010*/ 	.word	index@(_Z13update_matrixPiS_ii)
        /*0014*/ 	.word	0x00000000


	//----- nvinfo : EIATTR_MIN_STACK_SIZE
	.align		4
.L_3:
        /*0018*/ 	.byte	0x04, 0x12
        /*001a*/ 	.short	(.L_5 - .L_4)
	.align		4
.L_4:
        /*001c*/ 	.word	index@(_Z13update_matrixPiS_ii)
        /*0020*/ 	.word	0x00000000
.L_5:


//--------------------- .nv.compat                --------------------------
	.section	.nv.compat,"",@"SHT_CUDA_COMPAT_INFO"
	.align	4
        /*0000*/ 	.byte	0x02, 0x09, 0x00, 0x00, 0x02, 0x02, 0x01, 0x00, 0x02, 0x05, 0x05, 0x00, 0x03, 0x07, 0x01, 0x01
        /*0010*/ 	.byte	0x02, 0x03, 0x00, 0x00, 0x02, 0x06, 0x01, 0x00, 0x04, 0x0b, 0x08, 0x00, 0x09, 0x00, 0x00, 0x00
        /*0020*/ 	.byte	0x00, 0x00, 0x00, 0x00


//--------------------- .nv.info._Z13update_matrixPiS_ii --------------------------
	.section	.nv.info._Z13update_matrixPiS_ii,"",@"SHT_CUDA_INFO"
	.sectionflags	@""
	.align	4


	//----- nvinfo : EIATTR_CUDA_API_VERSION
	.align		4
        /*0000*/ 	.byte	0x04, 0x37
        /*0002*/ 	.short	(.L_7 - .L_6)
.L_6:
        /*0004*/ 	.word	0x00000082


	//----- nvinfo : EIATTR_KPARAM_INFO
	.align		4
.L_7:
        /*0008*/ 	.byte	0x04, 0x17
        /*000a*/ 	.short	(.L_9 - .L_8)
.L_8:
        /*000c*/ 	.word	0x00000000
        /*0010*/ 	.short	0x0003
        /*0012*/ 	.short	0x0014
        /*0014*/ 	.byte	0x00, 0xf0, 0x11, 0x00


	//----- nvinfo : EIATTR_KPARAM_INFO
	.align		4
.L_9:
        /*0018*/ 	.byte	0x04, 0x17
        /*001a*/ 	.short	(.L_11 - .L_10)
.L_10:
        /*001c*/ 	.word	0x00000000
        /*0020*/ 	.short	0x0002
        /*0022*/ 	.short	0x0010
        /*0024*/ 	.byte	0x00, 0xf0, 0x11, 0x00


	//----- nvinfo : EIATTR_KPARAM_INFO
	.align		4
.L_11:
        /*0028*/ 	.byte	0x04, 0x17
        /*002a*/ 	.short	(.L_13 - .L_12)
.L_12:
        /*002c*/ 	.word	0x00000000
        /*0030*/ 	.short	0x0001
        /*0032*/ 	.short	0x0008
        /*0034*/ 	.byte	0x00, 0xf5, 0x21, 0x00


	//----- nvinfo : EIATTR_KPARAM_INFO
	.align		4
.L_13:
        /*0038*/ 	.byte	0x04, 0x17
        /*003a*/ 	.short	(.L_15 - .L_14)
.L_14:
        /*003c*/ 	.word	0x00000000
        /*0040*/ 	.short	0x0000
        /*0042*/ 	.short	0x0000
        /*0044*/ 	.byte	0x00, 0xf5, 0x21, 0x00


	//----- nvinfo : EIATTR_SPARSE_MMA_MASK
	.align		4
.L_15:
        /*0048*/ 	.byte	0x03, 0x50
        /*004a*/ 	.short	0x0000


	//----- nvinfo : EIATTR_MAXREG_COUNT
	.align		4
        /*004c*/ 	.byte	0x03, 0x1b
        /*004e*/ 	.short	0x00ff


	//----- nvinfo : EIATTR_MERCURY_ISA_VERSION
	.align		4
        /*0050*/ 	.byte	0x03, 0x5f
        /*0052*/ 	.short	0x0101


	//----- nvinfo : EIATTR_VRC_CTA_INIT_COUNT
	.align		4
        /*0054*/ 	.byte	0x02, 0x4a
	.zero		1
	.zero		1


	//----- nvinfo : EIATTR_EXIT_INSTR_OFFSETS
	.align		4
        /*0058*/ 	.byte	0x04, 0x1c
        /*005a*/ 	.short	(.L_17 - .L_16)


	//   ....[0]....
.L_16:
        /*005c*/ 	.word	0x00000040


	//   ....[1]....
        /*0060*/ 	.word	0x000000c0


	//   ....[2]....
        /*0064*/ 	.word	0x00000a80


	//----- nvinfo : EIATTR_CRS_STACK_SIZE
	.align		4
.L_17:
        /*0068*/ 	.byte	0x04, 0x1e
        /*006a*/ 	.short	(.L_19 - .L_18)
.L_18:
        /*006c*/ 	.word	0x00000000


	//----- nvinfo : EIATTR_CBANK_PARAM_SIZE
	.align		4
.L_19:
        /*0070*/ 	.byte	0x03, 0x19
        /*0072*/ 	.short	0x0018


	//----- nvinfo : EIATTR_PARAM_CBANK
	.align		4
        /*0074*/ 	.byte	0x04, 0x0a
        /*0076*/ 	.short	(.L_21 - .L_20)
	.align		4
.L_20:
        /*0078*/ 	.word	index@(.nv.constant0._Z13update_matrixPiS_ii)
        /*007c*/ 	.short	0x0380
        /*007e*/ 	.short	0x0018


	//----- nvinfo : EIATTR_SW_WAR
	.align		4
.L_21:
        /*0080*/ 	.byte	0x04, 0x36
        /*0082*/ 	.short	(.L_23 - .L_22)
.L_22:
        /*0084*/ 	.word	0x00000008
.L_23:


//--------------------- .nv.callgraph             --------------------------
	.section	.nv.callgraph,"",@"SHT_CUDA_CALLGRAPH"
	.align	4
	.sectionentsize	8
	.align		4
        /*0000*/ 	.word	0x00000000
	.align		4
        /*0004*/ 	.word	0xffffffff
	.align		4
        /*0008*/ 	.word	0x00000000
	.align		4
        /*000c*/ 	.word	0xfffffffe
	.align		4
        /*0010*/ 	.word	0x00000000
	.align		4
        /*0014*/ 	.word	0xfffffffd
	.align		4
        /*0018*/ 	.word	0x00000000
	.align		4
        /*001c*/ 	.word	0xfffffffc


//--------------------- .text._Z13update_matrixPiS_ii --------------------------
	.section	.text._Z13update_matrixPiS_ii,"ax",@progbits
	.align	128
        .global         _Z13update_matrixPiS_ii
        .type           _Z13update_matrixPiS_ii,@function
        .size           _Z13update_matrixPiS_ii,(.L_x_25 - _Z13update_matrixPiS_ii)
        .other          _Z13update_matrixPiS_ii,@"STO_CUDA_ENTRY STV_DEFAULT"
_Z13update_matrixPiS_ii:
.text._Z13update_matrixPiS_ii:
[----:B------:R-:W-:Y:S08]  /*0000*/  LDC R1, c[0x0][0x37c] ;  /* 0x0000df00ff017b82 */ /* 0x000ff00000000800 */
[----:B------:R-:W0:Y:S08]  /*0010*/  LDC R10, c[0x0][0x390] ;  /* 0x0000e400ff0a7b82 */ /* 0x000e300000000800 */
[----:B------:R-:W1:Y:S01]  /*0020*/  S2UR UR4, SR_CTAID.X ;  /* 0x00000000000479c3 */ /* 0x000e620000002500 */
[----:B0-----:R-:W-:-:S13]  /*0030*/  ISETP.GE.AND P0, PT, R10, 0x3, PT ;  /* 0x000000030a00780c */ /* 0x001fda0003f06270 */
[----:B-1----:R-:W-:Y:S05]  /*0040*/  @!P0 EXIT ;  /* 0x000000000000894d */ /* 0x002fea0003800000 */
[----:B------:R-:W0:Y:S01]  /*0050*/  LDC R12, c[0x0][0x394] ;  /* 0x0000e500ff0c7b82 */ /* 0x000e220000000800 */
[----:B------:R-:W1:Y:S01]  /*0060*/  S2R R3, SR_TID.X ;  /* 0x0000000000037919 */ /* 0x000e620000002100 */
[----:B------:R-:W2:Y:S06]  /*0070*/  S2R R2, SR_TID.Y ;  /* 0x0000000000027919 */ /* 0x000eac0000002200 */
[----:B------:R-:W3:Y:S01]  /*0080*/  LDC R0, c[0x0][0x360] ;  /* 0x0000d800ff007b82 */ /* 0x000ee20000000800 */
[----:B------:R-:W4:Y:S01]  /*0090*/  S2R R9, SR_CTAID.Y ;  /* 0x0000000000097919 */ /* 0x000f220000002600 */
[----:B------:R-:W0:Y:S02]  /*00a0*/  LDCU UR5, c[0x0][0x364] ;  /* 0x00006c80ff0577ac */ /* 0x000e240008000800 */
[----:B0-----:R-:W-:-:S13]  /*00b0*/  ISETP.GE.AND P0, PT, R12, 0x3, PT ;  /* 0x000000030c00780c */ /* 0x001fda0003f06270 */
[----:B-1234-:R-:W-:Y:S05]  /*00c0*/  @!P0 EXIT ;  /* 0x000000000000894d */ /* 0x01efea0003800000 */
[----:B------:R-:W0:Y:S01]  /*00d0*/  LDCU.64 UR8, c[0x0][0x380] ;  /* 0x00007000ff0877ac */ /* 0x000e220008000a00 */
[----:B------:R-:W1:Y:S01]  /*00e0*/  LDC.64 R4, c[0x0][0x388] ;  /* 0x0000e200ff047b82 */ /* 0x000e620000000a00 */
[----:B------:R-:W-:Y:S02]  /*00f0*/  IMAD R0, R0, UR4, R3 ;  /* 0x0000000400007c24 */ /* 0x000fe4000f8e0203 */
[----:B------:R-:W-:Y:S01]  /*0100*/  IMAD R3, R9, UR5, R2 ;  /* 0x0000000509037c24 */ /* 0x000fe2000f8e0202 */
[----:B------:R-:W2:Y:S01]  /*0110*/  LDCU.64 UR6, c[0x0][0x358] ;  /* 0x00006b00ff0677ac */ /* 0x000ea20008000a00 */
[----:B------:R-:W-:Y:S02]  /*0120*/  VIADD R20, R10, 0xfffffffe ;  /* 0xfffffffe0a147836 */ /* 0x000fe40000000000 */
[CC--:B------:R-:W-:Y:S01]  /*0130*/  IMAD R9, R3.reuse, R10.reuse, R0 ;  /* 0x0000000a03097224 */ /* 0x0c0fe200078e0200 */
[----:B------:R-:W3:Y:S01]  /*0140*/  LDC.64 R6, c[0x0][0x380] ;  /* 0x0000e000ff067b82 */ /* 0x000ee20000000a00 */
[----:B------:R-:W-:Y:S01]  /*0150*/  IMAD R3, R3, R10, -R10 ;  /* 0x0000000a03037224 */ /* 0x000fe200078e0a0a */
[----:B------:R-:W-:-:S02]  /*0160*/  UMOV UR4, 0x1 ;  /* 0x0000000100047882 */ /* 0x000fc40000000000 */
[----:B------:R-:W-:Y:S01]  /*0170*/  SHF.R.S32.HI R8, RZ, 0x1f, R9 ;  /* 0x0000001fff087819 */ /* 0x000fe20000011409 */
[----:B------:R-:W-:Y:S01]  /*0180*/  IMAD.IADD R11, R0, 0x1, R3 ;  /* 0x00000001000b7824 */ /* 0x000fe200078e0203 */
[----:B------:R-:W-:Y:S02]  /*0190*/  LOP3.LUT R0, R12, 0x7ffffffe, RZ, 0xc0, !PT ;  /* 0x7ffffffe0c007812 */ /* 0x000fe400078ec0ff */
[----:B0-----:R-:W-:-:S03]  /*01a0*/  LEA R2, P0, R9, UR8, 0x2 ;  /* 0x0000000809027c11 */ /* 0x001fc6000f8010ff */
[----:B------:R-:W-:Y:S01]  /*01b0*/  IMAD.MOV R0, RZ, RZ, -R0 ;  /* 0x000000ffff007224 */ /* 0x000fe200078e0a00 */
[C---:B------:R-:W-:Y:S01]  /*01c0*/  LEA.HI.X R3, R9.reuse, UR9, R8, 0x2, P0 ;  /* 0x0000000909037c11 */ /* 0x040fe200080f1408 */
[----:B-1----:R-:W-:-:S04]  /*01d0*/  IMAD.WIDE R4, R9, 0x4, R4 ;  /* 0x0000000409047825 */ /* 0x002fc800078e0204 */
[----:B------:R-:W-:-:S04]  /*01e0*/  IMAD.WIDE.U32 R8, R10, 0x4, R2 ;  /* 0x000000040a087825 */ /* 0x000fc800078e0002 */
[----:B--23--:R-:W-:-:S07]  /*01f0*/  IMAD.WIDE R6, R11, 0x4, R6 ;  /* 0x000000040b067825 */ /* 0x00cfce00078e0206 */
.L_x_23:
[----:B0-----:R-:W0:Y:S01]  /*0200*/  LDCU UR8, c[0x0][0x394] ;  /* 0x00007280ff0877ac */ /* 0x001e220008000800 */
[----:B------:R-:W-:Y:S01]  /*0210*/  UMOV UR5, UR4 ;  /* 0x0000000400057c82 */ /* 0x000fe20008000000 */
[----:B------:R-:W-:Y:S01]  /*0220*/  UIADD3 UR4, UPT, UPT, UR4, 0x1, URZ ;  /* 0x0000000104047890 */ /* 0x000fe2000fffe0ff */
[----:B------:R-:W-:Y:S01]  /*0230*/  ISETP.NE.AND P1, PT, R20, UR5, PT ;  /* 0x0000000514007c0c */ /* 0x000fe2000bf25270 */
[----:B0-----:R-:W-:-:S09]  /*0240*/  UISETP.NE.AND UP0, UPT, UR8, 0x3, UPT ;  /* 0x000000030800788c */ /* 0x001fd2000bf05270 */
[----:B-1234-:R-:W-:Y:S05]  /*0250*/  BRA.U !UP0, `(.L_x_0) ;  /* 0x0000000508587547 */ /* 0x01efea000b800000 */
[----:B------:R-:W-:-:S07]  /*0260*/  IMAD.MOV.U32 R10, RZ, RZ, R0 ;  /* 0x000000ffff0a7224 */ /* 0x000fce00078e0000 */
.L_x_15:
[----:B--2---:R-:W2:Y:S04]  /*0270*/  LDG.E R11, desc[UR6][R6.64+-0x4] ;  /* 0xfffffc06060b7981 */ /* 0x004ea8000c1e1900 */
[----:B------:R-:W2:Y:S04]  /*0280*/  LDG.E R12, desc[UR6][R6.64] ;  /* 0x00000006060c7981 */ /* 0x000ea8000c1e1900 */
[----:B------:R-:W2:Y:S04]  /*0290*/  LDG.E R13, desc[UR6][R6.64+0x4] ;  /* 0x00000406060d7981 */ /* 0x000ea8000c1e1900 */
[----:B---3--:R-:W3:Y:S04]  /*02a0*/  LDG.E R14, desc[UR6][R2.64+-0x4] ;  /* 0xfffffc06020e7981 */ /* 0x008ee8000c1e1900 */
[----:B------:R-:W3:Y:S04]  /*02b0*/  LDG.E R15, desc[UR6][R2.64] ;  /* 0x00000006020f7981 */ /* 0x000ee8000c1e1900 */
[----:B----4-:R-:W4:Y:S04]  /*02c0*/  LDG.E R16, desc[UR6][R2.64+0x4] ;  /* 0x0000040602107981 */ /* 0x010f28000c1e1900 */
[----:B------:R-:W4:Y:S04]  /*02d0*/  LDG.E R17, desc[UR6][R8.64+-0x4] ;  /* 0xfffffc0608117981 */ /* 0x000f28000c1e1900 */
[----:B------:R-:W5:Y:S04]  /*02e0*/  LDG.E R18, desc[UR6][R8.64] ;  /* 0x0000000608127981 */ /* 0x000f68000c1e1900 */
[----:B------:R-:W5:Y:S01]  /*02f0*/  LDG.E R19, desc[UR6][R8.64+0x4] ;  /* 0x0000040608137981 */ /* 0x000f62000c1e1900 */
[----:B------:R-:W-:Y:S01]  /*0300*/  VIADD R10, R10, 0x2 ;  /* 0x000000020a0a7836 */ /* 0x000fe20000000000 */
[----:B------:R-:W-:Y:S04]  /*0310*/  BSSY.RECONVERGENT B0, `(.L_x_1) ;  /* 0x000001f000007945 */ /* 0x000fe80003800200 */
[----:B------:R-:W-:Y:S01]  /*0320*/  BSSY.RELIABLE B1, `(.L_x_2) ;  /* 0x000001a000017945 */ /* 0x000fe20003800100 */
[----:B------:R-:W-:-:S02]  /*0330*/  ISETP.NE.AND P2, PT, R10, -0x2, PT ;  /* 0xfffffffe0a00780c */ /* 0x000fc40003f45270 */
[----:B--2---:R-:W-:-:S04]  /*0340*/  IADD3 R11, PT, PT, R13, R12, R11 ;  /* 0x0000000c0d0b7210 */ /* 0x004fc80007ffe00b */
[----:B---3--:R-:W-:-:S04]  /*0350*/  IADD3 R11, PT, PT, R15, R14, R11 ;  /* 0x0000000e0f0b7210 */ /* 0x008fc80007ffe00b */
[----:B----4-:R-:W-:-:S04]  /*0360*/  IADD3 R11, PT, PT, R17, R16, R11 ;  /* 0x00000010110b7210 */ /* 0x010fc80007ffe00b */
[----:B-----5:R-:W-:-:S05]  /*0370*/  IADD3 R18, PT, PT, R19, R18, R11 ;  /* 0x0000001213127210 */ /* 0x020fca0007ffe00b */
[----:B------:R-:W-:-:S05]  /*0380*/  IMAD.IADD R18, R18, 0x1, -R15 ;  /* 0x0000000112127824 */ /* 0x000fca00078e0a0f */
[----:B------:R-:W-:-:S13]  /*0390*/  ISETP.GE.AND P0, PT, R18, 0x2, PT ;  /* 0x000000021200780c */ /* 0x000fda0003f06270 */
[----:B01----:R-:W-:Y:S05]  /*03a0*/  @!P0 BRA `(.L_x_3) ;  /* 0x0000000000388947 */ /* 0x003fea0003800000 */
[----:B------:R-:W-:-:S13]  /*03b0*/  ISETP.GT.U32.AND P0, PT, R18, 0x3, PT ;  /* 0x000000031200780c */ /* 0x000fda0003f04070 */
[----:B------:R-:W-:Y:S05]  /*03c0*/  @P0 BRA `(.L_x_4) ;  /* 0x00000000001c0947 */ /* 0x000fea0003800000 */
[----:B------:R-:W-:-:S04]  /*03d0*/  ISETP.NE.AND P0, PT, R15, RZ, PT ;  /* 0x000000ff0f00720c */ /* 0x000fc80003f05270 */
[----:B------:R-:W-:-:S13]  /*03e0*/  ISETP.NE.OR P0, PT, R18, 0x3, P0 ;  /* 0x000000031200780c */ /* 0x000fda0000705670 */
[----:B------:R-:W-:Y:S05]  /*03f0*/  @!P0 BREAK.RELIABLE B1 ;  /* 0x0000000000018942 */ /* 0x000fea0003800100 */
[----:B------:R-:W-:Y:S05]  /*0400*/  @P0 BRA `(.L_x_5) ;  /* 0x00000000002c0947 */ /* 0x000fea0003800000 */
[----:B------:R-:W-:-:S05]  /*0410*/  IMAD.MOV.U32 R11, RZ, RZ, 0x1 ;  /* 0x00000001ff0b7424 */ /* 0x000fca00078e00ff */
[----:B------:R2:W-:Y:S01]  /*0420*/  STG.E desc[UR6][R4.64], R11 ;  /* 0x0000000b04007986 */ /* 0x0005e2000c101906 */
[----:B------:R-:W-:Y:S05]  /*0430*/  BRA `(.L_x_6) ;  /* 0x0000000000307947 */ /* 0x000fea0003800000 */
.L_x_4:
[----:B------:R-:W-:-:S13]  /*0440*/  ISETP.NE.AND P0, PT, R15, 0x1, PT ;  /* 0x000000010f00780c */ /* 0x000fda0003f05270 */
[----:B------:R-:W-:Y:S05]  /*0450*/  @!P0 BREAK.RELIABLE B1 ;  /* 0x0000000000018942 */ /* 0x000fea0003800100 */
[----:B------:R-:W-:Y:S05]  /*0460*/  @P0 BRA `(.L_x_5) ;  /* 0x0000000000140947 */ /* 0x000fea0003800000 */
[----:B------:R1:W-:Y:S01]  /*0470*/  STG.E desc[UR6][R4.64], RZ ;  /* 0x000000ff04007986 */ /* 0x0003e2000c101906 */
[----:B------:R-:W-:Y:S05]  /*0480*/  BRA `(.L_x_6) ;  /* 0x00000000001c7947 */ /* 0x000fea0003800000 */
.L_x_3:
[----:B------:R-:W-:-:S13]  /*0490*/  ISETP.NE.AND P0, PT, R15, 0x1, PT ;  /* 0x000000010f00780c */ /* 0x000fda0003f05270 */
[----:B------:R-:W-:Y:S05]  /*04a0*/  @!P0 BREAK.RELIABLE B1 ;  /* 0x0000000000018942 */ /* 0x000fea0003800100 */
[----:B------:R-:W-:Y:S05]  /*04b0*/  @!P0 BRA `(.L_x_7) ;  /* 0x00000000000c8947 */ /* 0x000fea0003800000 */
.L_x_5:
[----:B------:R-:W-:Y:S05]  /*04c0*/  BSYNC.RELIABLE B1 ;  /* 0x0000000000017941 */ /* 0x000fea0003800100 */
.L_x_2:
[----:B------:R3:W-:Y:S01]  /*04d0*/  STG.E desc[UR6][R4.64], R15 ;  /* 0x0000000f04007986 */ /* 0x0007e2000c101906 */
[----:B------:R-:W-:Y:S05]  /*04e0*/  BRA `(.L_x_6) ;  /* 0x0000000000047947 */ /* 0x000fea0003800000 */
.L_x_7:
[----:B------:R0:W-:Y:S02]  /*04f0*/  STG.E desc[UR6][R4.64], RZ ;  /* 0x000000ff04007986 */ /* 0x0001e4000c101906 */
.L_x_6:
[----:B------:R-:W-:Y:S05]  /*0500*/  BSYNC.RECONVERGENT B0 ;  /* 0x0000000000007941 */ /* 0x000fea0003800200 */
.L_x_1:
[----:B------:R-:W-:Y:S05]  /*0510*/  WARPSYNC.ALL ;  /* 0x0000000000007948 */ /* 0x000fea0003800000 */
[----:B--2---:R-:W2:Y:S04]  /*0520*/  LDG.E R11, desc[UR6][R6.64+-0x4] ;  /* 0xfffffc06060b7981 */ /* 0x004ea8000c1e1900 */
[----:B------:R-:W2:Y:S04]  /*0530*/  LDG.E R12, desc[UR6][R6.64] ;  /* 0x00000006060c7981 */ /* 0x000ea8000c1e1900 */
[----:B------:R-:W2:Y:S04]  /*0540*/  LDG.E R13, desc[UR6][R6.64+0x4] ;  /* 0x00000406060d7981 */ /* 0x000ea8000c1e1900 */
[----:B------:R-:W4:Y:S04]  /*0550*/  LDG.E R14, desc[UR6][R2.64+-0x4] ;  /* 0xfffffc06020e7981 */ /* 0x000f28000c1e1900 */
[----:B---3--:R-:W4:Y:S04]  /*0560*/  LDG.E R15, desc[UR6][R2.64] ;  /* 0x00000006020f7981 */ /* 0x008f28000c1e1900 */
[----:B------:R-:W3:Y:S04]  /*0570*/  LDG.E R16, desc[UR6][R2.64+0x4] ;  /* 0x0000040602107981 */ /* 0x000ee8000c1e1900 */
[----:B------:R-:W3:Y:S04]  /*0580*/  LDG.E R17, desc[UR6][R8.64+-0x4] ;  /* 0xfffffc0608117981 */ /* 0x000ee8000c1e1900 */
[----:B------:R-:W5:Y:S04]  /*0590*/  LDG.E R18, desc[UR6][R8.64] ;  /* 0x0000000608127981 */ /* 0x000f68000c1e1900 */
[----:B------:R-:W5:Y:S01]  /*05a0*/  LDG.E R19, desc[UR6][R8.64+0x4] ;  /* 0x0000040608137981 */ /* 0x000f62000c1e1900 */
[----:B------:R-:W-:Y:S04]  /*05b0*/  BSSY.RECONVERGENT B0, `(.L_x_8) ;  /* 0x000001e000007945 */ /* 0x000fe80003800200 */
[----:B------:R-:W-:Y:S01]  /*05c0*/  BSSY.RELIABLE B1, `(.L_x_9) ;  /* 0x0000019000017945 */ /* 0x000fe20003800100 */
[----:B--2---:R-:W-:-:S04]  /*05d0*/  IADD3 R11, PT, PT, R13, R12, R11 ;  /* 0x0000000c0d0b7210 */ /* 0x004fc80007ffe00b */
[----:B----4-:R-:W-:-:S04]  /*05e0*/  IADD3 R11, PT, PT, R15, R14, R11 ;  /* 0x0000000e0f0b7210 */ /* 0x010fc80007ffe00b */
[----:B---3--:R-:W-:-:S04]  /*05f0*/  IADD3 R11, PT, PT, R17, R16, R11 ;  /* 0x00000010110b7210 */ /* 0x008fc80007ffe00b */
[----:B-----5:R-:W-:-:S05]  /*0600*/  IADD3 R18, PT, PT, R19, R18, R11 ;  /* 0x0000001213127210 */ /* 0x020fca0007ffe00b */
[----:B------:R-:W-:-:S05]  /*0610*/  IMAD.IADD R18, R18, 0x1, -R15 ;  /* 0x0000000112127824 */ /* 0x000fca00078e0a0f */
[----:B------:R-:W-:-:S13]  /*0620*/  ISETP.GE.AND P0, PT, R18, 0x2, PT ;  /* 0x000000021200780c */ /* 0x000fda0003f06270 */
[----:B------:R-:W-:Y:S05]  /*0630*/  @!P0 BRA `(.L_x_10) ;  /* 0x0000000000388947 */ /* 0x000fea0003800000 */
        /* <DEDUP_REMOVED lines=9> */
.L_x_11:
[----:B------:R-:W-:-:S13]  /*06d0*/  ISETP.NE.AND P0, PT, R15, 0x1, PT ;  /* 0x000000010f00780c */ /* 0x000fda0003f05270 */
[----:B------:R-:W-:Y:S05]  /*06e0*/  @!P0 BREAK.RELIABLE B1 ;  /* 0x0000000000018942 */ /* 0x000fea0003800100 */
[----:B------:R-:W-:Y:S05]  /*06f0*/  @P0 BRA `(.L_x_12) ;  /* 0x0000000000140947 */ /* 0x000fea0003800000 */
[----:B------:R3:W-:Y:S01]  /*0700*/  STG.E desc[UR6][R4.64], RZ ;  /* 0x000000ff04007986 */ /* 0x0007e2000c101906 */
[----:B------:R-:W-:Y:S05]  /*0710*/  BRA `(.L_x_13) ;  /* 0x00000000001c7947 */ /* 0x000fea0003800000 */
.L_x_10:
[----:B------:R-:W-:-:S13]  /*0720*/  ISETP.NE.AND P0, PT, R15, 0x1, PT ;  /* 0x000000010f00780c */ /* 0x000fda0003f05270 */
[----:B------:R-:W-:Y:S05]  /*0730*/  @!P0 BREAK.RELIABLE B1 ;  /* 0x0000000000018942 */ /* 0x000fea0003800100 */
[----:B------:R-:W-:Y:S05]  /*0740*/  @!P0 BRA `(.L_x_14) ;  /* 0x00000000000c8947 */ /* 0x000fea0003800000 */
.L_x_12:
[----:B------:R-:W-:Y:S05]  /*0750*/  BSYNC.RELIABLE B1 ;  /* 0x0000000000017941 */ /* 0x000fea0003800100 */
.L_x_9:
[----:B------:R2:W-:Y:S01]  /*0760*/  STG.E desc[UR6][R4.64], R15 ;  /* 0x0000000f04007986 */ /* 0x0005e2000c101906 */
[----:B------:R-:W-:Y:S05]  /*0770*/  BRA `(.L_x_13) ;  /* 0x0000000000047947 */ /* 0x000fea0003800000 */
.L_x_14:
[----:B------:R4:W-:Y:S02]  /*0780*/  STG.E desc[UR6][R4.64], RZ ;  /* 0x000000ff04007986 */ /* 0x0009e4000c101906 */
.L_x_13:
[----:B------:R-:W-:Y:S05]  /*0790*/  BSYNC.RECONVERGENT B0 ;  /* 0x0000000000007941 */ /* 0x000fea0003800200 */
.L_x_8:
[----:B------:R-:W-:Y:S05]  /*07a0*/  WARPSYNC.ALL ;  /* 0x0000000000007948 */ /* 0x000fea0003800000 */
[----:B------:R-:W-:Y:S05]  /*07b0*/  @P2 BRA `(.L_x_15) ;  /* 0xfffffff800ac2947 */ /* 0x000fea000383ffff */
.L_x_0:
[----:B------:R-:W5:Y:S02]  /*07c0*/  LDCU UR5, c[0x0][0x394] ;  /* 0x00007280ff0577ac */ /* 0x000f640008000800 */
[----:B-----5:R-:W-:-:S09]  /*07d0*/  ULOP3.LUT UP0, URZ, UR5, 0x1, URZ, 0xc0, !UPT ;  /* 0x0000000105ff7892 */ /* 0x020fd2000f80c0ff */
[----:B------:R-:W-:Y:S05]  /*07e0*/  BRA.U !UP0, `(.L_x_16) ;  /* 0x0000000108a07547 */ /* 0x000fea000b800000 */
[----:B------:R-:W5:Y:S04]  /*07f0*/  LDG.E R10, desc[UR6][R6.64+-0x4] ;  /* 0xfffffc06060a7981 */ /* 0x000f68000c1e1900 */
[----:B--2---:R-:W5:Y:S04]  /*0800*/  LDG.E R11, desc[UR6][R6.64] ;  /* 0x00000006060b7981 */ /* 0x004f68000c1e1900 */
[----:B------:R-:W5:Y:S04]  /*0810*/  LDG.E R12, desc[UR6][R6.64+0x4] ;  /* 0x00000406060c7981 */ /* 0x000f68000c1e1900 */
[----:B------:R-:W2:Y:S04]  /*0820*/  LDG.E R13, desc[UR6][R2.64+-0x4] ;  /* 0xfffffc06020d7981 */ /* 0x000ea8000c1e1900 */
[----:B------:R-:W2:Y:S04]  /*0830*/  LDG.E R15, desc[UR6][R2.64] ;  /* 0x00000006020f7981 */ /* 0x000ea8000c1e1900 */
[----:B------:R-:W3:Y:S04]  /*0840*/  LDG.E R17, desc[UR6][R2.64+0x4] ;  /* 0x0000040602117981 */ /* 0x000ee8000c1e1900 */
[----:B------:R-:W3:Y:S04]  /*0850*/  LDG.E R14, desc[UR6][R8.64+-0x4] ;  /* 0xfffffc06080e7981 */ /* 0x000ee8000c1e1900 */
[----:B------:R-:W4:Y:S04]  /*0860*/  LDG.E R19, desc[UR6][R8.64] ;  /* 0x0000000608137981 */ /* 0x000f28000c1e1900 */
[----:B------:R-:W4:Y:S01]  /*0870*/  LDG.E R16, desc[UR6][R8.64+0x4] ;  /* 0x0000040608107981 */ /* 0x000f22000c1e1900 */
[----:B------:R-:W-:Y:S04]  /*0880*/  BSSY.RECONVERGENT B0, `(.L_x_16) ;  /* 0x000001e000007945 */ /* 0x000fe80003800200 */
[----:B------:R-:W-:Y:S01]  /*0890*/  BSSY.RELIABLE B1, `(.L_x_17) ;  /* 0x0000019000017945 */ /* 0x000fe20003800100 */
[----:B-----5:R-:W-:-:S04]  /*08a0*/  IADD3 R10, PT, PT, R12, R11, R10 ;  /* 0x0000000b0c0a7210 */ /* 0x020fc80007ffe00a */
[----:B--2---:R-:W-:-:S04]  /*08b0*/  IADD3 R10, PT, PT, R15, R13, R10 ;  /* 0x0000000d0f0a7210 */ /* 0x004fc80007ffe00a */
[----:B---3--:R-:W-:-:S04]  /*08c0*/  IADD3 R10, PT, PT, R14, R17, R10 ;  /* 0x000000110e0a7210 */ /* 0x008fc80007ffe00a */
[----:B----4-:R-:W-:-:S05]  /*08d0*/  IADD3 R10, PT, PT, R16, R19, R10 ;  /* 0x00000013100a7210 */ /* 0x010fca0007ffe00a */
        /* <DEDUP_REMOVED lines=12> */
.L_x_19:
[----:B------:R-:W-:-:S13]  /*09a0*/  ISETP.NE.AND P0, PT, R15, 0x1, PT ;  /* 0x000000010f00780c */ /* 0x000fda0003f05270 */
[----:B------:R-:W-:Y:S05]  /*09b0*/  @!P0 BREAK.RELIABLE B1 ;  /* 0x0000000000018942 */ /* 0x000fea0003800100 */
[----:B------:R-:W-:Y:S05]  /*09c0*/  @P0 BRA `(.L_x_20) ;  /* 0x0000000000140947 */ /* 0x000fea0003800000 */
[----:B------:R3:W-:Y:S01]  /*09d0*/  STG.E desc[UR6][R4.64], RZ ;  /* 0x000000ff04007986 */ /* 0x0007e2000c101906 */
[----:B------:R-:W-:Y:S05]  /*09e0*/  BRA `(.L_x_21) ;  /* 0x00000000001c7947 */ /* 0x000fea0003800000 */
.L_x_18:
[----:B------:R-:W-:-:S13]  /*09f0*/  ISETP.NE.AND P0, PT, R15, 0x1, PT ;  /* 0x000000010f00780c */ /* 0x000fda0003f05270 */
[----:B------:R-:W-:Y:S05]  /*0a00*/  @!P0 BREAK.RELIABLE B1 ;  /* 0x0000000000018942 */ /* 0x000fea0003800100 */
[----:B------:R-:W-:Y:S05]  /*0a10*/  @!P0 BRA `(.L_x_22) ;  /* 0x00000000000c8947 */ /* 0x000fea0003800000 */
.L_x_20:
[----:B------:R-:W-:Y:S05]  /*0a20*/  BSYNC.RELIABLE B1 ;  /* 0x0000000000017941 */ /* 0x000fea0003800100 */
.L_x_17:
[----:B------:R2:W-:Y:S01]  /*0a30*/  STG.E desc[UR6][R4.64], R15 ;  /* 0x0000000f04007986 */ /* 0x0005e2000c101906 */
[----:B------:R-:W-:Y:S05]  /*0a40*/  BRA `(.L_x_21) ;  /* 0x0000000000047947 */ /* 0x000fea0003800000 */
.L_x_22:
[----:B------:R2:W-:Y:S02]  /*0a50*/  STG.E desc[UR6][R4.64], RZ ;  /* 0x000000ff04007986 */ /* 0x0005e4000c101906 */
.L_x_21:
[----:B------:R-:W-:Y:S05]  /*0a60*/  BSYNC.RECONVERGENT B0 ;  /* 0x0000000000007941 */ /* 0x000fea0003800200 */
.L_x_16:
[----:B------:R-:W-:Y:S05]  /*0a70*/  @P1 BRA `(.L_x_23) ;  /* 0xfffffff400e01947 */ /* 0x000fea000383ffff */
[----:B------:R-:W-:Y:S05]  /*0a80*/  EXIT ;  /* 0x000000000000794d */ /* 0x000fea0003800000 */
.L_x_24:
[----:B------:R-:W-:-:S00]  /*0a90*/  BRA `(.L_x_24) ;  /* 0xfffffffc00fc7947 */ /* 0x000fc0000383ffff */
[----:B------:R-:W-:-:S00]  /*0aa0*/  NOP ;  /* 0x0000000000007918 */ /* 0x000fc00000000000 */
        /* <DEDUP_REMOVED lines=13> */
.L_x_25:


//--------------------- .nv.shared.reserved.0     --------------------------
	.section	.nv.shared.reserved.0,"aw",@nobits
	.weak		__nv_reservedSMEM_offset_0_alias
	.size		__nv_reservedSMEM_offset_0_alias, 0, 64
	.other		__nv_reservedSMEM_offset_0_alias,@"STO_CUDA_RESERVED_SHARED STV_DEFAULT"
__nv_reservedSMEM_offset_0_alias:
	.zero		0
	.zero		64


//--------------------- .nv.constant0._Z13update_matrixPiS_ii --------------------------
	.section	.nv.constant0._Z13update_matrixPiS_ii,"a",@progbits
	.sectionflags	@""
	.align	4
.nv.constant0._Z13update_matrixPiS_ii:
	.zero		920


//--------------------- SYMBOLS --------------------------

	.type		.nv.reservedSmem.offset0,@object
	.size		.nv.reservedSmem.offset0,0x4
